//
// Generated by NVIDIA NVVM Compiler
//
// Compiler Build ID: CL-36424714
// Cuda compilation tools, release 13.0, V13.0.88
// Based on NVVM 20.0.0
//

.version 9.0
.target sm_100
.address_size 64

	// .globl	_Z18matrix_vector_multPiS_S_
// _ZZ18matrix_vector_multPiS_S_E8temp_inp has been demoted
// _ZZ18matrix_vector_multPiS_S_E9temp_kern has been demoted

.visible .entry _Z18matrix_vector_multPiS_S_(
	.param .u64 .ptr .align 1 _Z18matrix_vector_multPiS_S__param_0,
	.param .u64 .ptr .align 1 _Z18matrix_vector_multPiS_S__param_1,
	.param .u64 .ptr .align 1 _Z18matrix_vector_multPiS_S__param_2
)
{
	.reg .pred 	%p<2>;
	.reg .b32 	%r<31>;
	.reg .b64 	%rd<13>;
	// demoted variable
	.shared .align 4 .b8 _ZZ18matrix_vector_multPiS_S_E8temp_inp[128];
	// demoted variable
	.shared .align 4 .b8 _ZZ18matrix_vector_multPiS_S_E9temp_kern[4096];
	ld.param.u64 	%rd1, [_Z18matrix_vector_multPiS_S__param_0];
	ld.param.u64 	%rd2, [_Z18matrix_vector_multPiS_S__param_1];
	ld.param.u64 	%rd3, [_Z18matrix_vector_multPiS_S__param_2];
	mov.u32 	%r1, %ctaid.x;
	mul.hi.u32 	%r5, %r1, 1402438301;
	shr.u32 	%r6, %r5, 8;
	mul.lo.s32 	%r7, %r6, 784;
	sub.s32 	%r2, %r1, %r7;
	mov.u32 	%r3, %tid.x;
	and.b32  	%r4, %r3, 31;
	setp.ne.s32 	%p1, %r4, 0;
	@%p1 bra 	$L__BB0_2;
	cvta.to.global.u64 	%rd4, %rd1;
	shr.u32 	%r8, %r3, 5;
	add.s32 	%r9, %r2, %r8;
	mul.wide.u32 	%rd5, %r9, 4;
	add.s64 	%rd6, %rd4, %rd5;
	ld.global.u32 	%r10, [%rd6];
	shr.u32 	%r11, %r3, 3;
	mov.u32 	%r12, _ZZ18matrix_vector_multPiS_S_E8temp_inp;
	add.s32 	%r13, %r12, %r11;
	st.shared.u32 	[%r13], %r10;
$L__BB0_2:
	cvta.to.global.u64 	%rd7, %rd3;
	cvta.to.global.u64 	%rd8, %rd2;
	shl.b32 	%r14, %r2, 6;
	shl.b32 	%r15, %r4, 5;
	or.b32  	%r16, %r15, %r4;
	add.s32 	%r17, %r16, %r14;
	mul.wide.u32 	%rd9, %r17, 4;
	add.s64 	%rd10, %rd7, %rd9;
	ld.global.u32 	%r18, [%rd10];
	shl.b32 	%r19, %r3, 2;
	mov.u32 	%r20, _ZZ18matrix_vector_multPiS_S_E9temp_kern;
	add.s32 	%r21, %r20, %r19;
	st.shared.u32 	[%r21], %r18;
	bar.sync 	0;
	and.b32  	%r22, %r1, 127;
	add.s32 	%r23, %r22, %r4;
	ld.shared.u32 	%r24, [%r21];
	shl.b32 	%r25, %r4, 2;
	mov.u32 	%r26, _ZZ18matrix_vector_multPiS_S_E8temp_inp;
	add.s32 	%r27, %r26, %r25;
	ld.shared.u32 	%r28, [%r27];
	mul.wide.u32 	%rd11, %r23, 4;
	add.s64 	%rd12, %rd8, %rd11;
	ld.global.u32 	%r29, [%rd12];
	mad.lo.s32 	%r30, %r28, %r24, %r29;
	st.global.u32 	[%rd12], %r30;
	ret;

}


// ===== COMPILED SASS (sm_100) =====

	.target	sm_100

	.elftype	@"ET_EXEC"


//--------------------- .note.nv.tkinfo           --------------------------
	.section	.note.nv.tkinfo,"",@"SHT_NOTE"
	.sectionflags	@"SHF_NOTE_NV_TKINFO"
	.tkinfo
        /*0018*/ 	.word	0x00000002
        /*0030*/ 	.string	""
        /*0030*/ 	.string	"ptxas"
        /*0030*/ 	.string	"Cuda compilation tools, release 13.0, V13.0.88"
        /*0030*/ 	.string	"Build cuda_13.0.r13.0/compiler.36424714_0"
        /*0030*/ 	.string	"-arch sm_100 -m 64 "



//--------------------- .note.nv.cuinfo           --------------------------
	.section	.note.nv.cuinfo,"",@"SHT_NOTE"
	.sectionflags	@"SHF_NOTE_NV_CUINFO"
        /*0018*/ 	.short	0x0002
        /*001a*/ 	.short	0x0064
        /*001c*/ 	.short	0x0082
	.zero		2


//--------------------- .nv.info                  --------------------------
	.section	.nv.info,"",@"SHT_CUDA_INFO"
	.align	4


	//----- nvinfo : EIATTR_REGCOUNT
	.align		4
        /*0000*/ 	.byte	0x04, 0x2f
        /*0002*/ 	.short	(.L_1 - .L_0)
	.align		4
.L_0:
        /*0004*/ 	.word	index@(_Z18matrix_vector_multPiS_S_)
        /*0008*/ 	.word	0x00000012


	//----- nvinfo : EIATTR_FRAME_SIZE
	.align		4
.L_1:
        /*000c*/ 	.byte	0x04, 0x11
        /*000e*/ 	.short	(.L_3 - .L_2)
	.align		4
.L_2:
        /*0010*/ 	.word	index@(_Z18matrix_vector_multPiS_S_)
        /*0014*/ 	.word	0x00000000


	//----- nvinfo : EIATTR_MIN_STACK_SIZE
	.align		4
.L_3:
        /*0018*/ 	.byte	0x04, 0x12
        /*001a*/ 	.short	(.L_5 - .L_4)
	.align		4
.L_4:
        /*001c*/ 	.word	index@(_Z18matrix_vector_multPiS_S_)
        /*0020*/ 	.word	0x00000000
.L_5:


//--------------------- .nv.compat                --------------------------
	.section	.nv.compat,"",@"SHT_CUDA_COMPAT_INFO"
	.align	4
        /*0000*/ 	.byte	0x02, 0x09, 0x00, 0x00, 0x02, 0x02, 0x01, 0x00, 0x02, 0x05, 0x05, 0x00, 0x03, 0x07, 0x01, 0x01
        /*0010*/ 	.byte	0x02, 0x03, 0x00, 0x00, 0x02, 0x06, 0x01, 0x00, 0x04, 0x0b, 0x08, 0x00, 0x09, 0x00, 0x00, 0x00
        /*0020*/ 	.byte	0x00, 0x00, 0x00, 0x00


//--------------------- .nv.info._Z18matrix_vector_multPiS_S_ --------------------------
	.section	.nv.info._Z18matrix_vector_multPiS_S_,"",@"SHT_CUDA_INFO"
	.sectionflags	@""
	.align	4


	//----- nvinfo : EIATTR_CUDA_API_VERSION
	.align		4
        /*0000*/ 	.byte	0x04, 0x37
        /*0002*/ 	.short	(.L_7 - .L_6)
.L_6:
        /*0004*/ 	.word	0x00000082


	//----- nvinfo : EIATTR_KPARAM_INFO
	.align		4
.L_7:
        /*0008*/ 	.byte	0x04, 0x17
        /*000a*/ 	.short	(.L_9 - .L_8)
.L_8:
        /*000c*/ 	.word	0x00000000
        /*0010*/ 	.short	0x0002
        /*0012*/ 	.short	0x0010
        /*0014*/ 	.byte	0x00, 0xf5, 0x21, 0x00


	//----- nvinfo : EIATTR_KPARAM_INFO
	.align		4
.L_9:
        /*0018*/ 	.byte	0x04, 0x17
        /*001a*/ 	.short	(.L_11 - .L_10)
.L_10:
        /*001c*/ 	.word	0x00000000
        /*0020*/ 	.short	0x0001
        /*0022*/ 	.short	0x0008
        /*0024*/ 	.byte	0x00, 0xf5, 0x21, 0x00


	//----- nvinfo : EIATTR_KPARAM_INFO
	.align		4
.L_11:
        /*0028*/ 	.byte	0x04, 0x17
        /*002a*/ 	.short	(.L_13 - .L_12)
.L_12:
        /*002c*/ 	.word	0x00000000
        /*0030*/ 	.short	0x0000
        /*0032*/ 	.short	0x0000
        /*0034*/ 	.byte	0x00, 0xf5, 0x21, 0x00


	//----- nvinfo : EIATTR_SPARSE_MMA_MASK
	.align		4
.L_13:
        /*0038*/ 	.byte	0x03, 0x50
        /*003a*/ 	.short	0x0000


	//----- nvinfo : EIATTR_MAXREG_COUNT
	.align		4
        /*003c*/ 	.byte	0x03, 0x1b
        /*003e*/ 	.short	0x00ff


	//----- nvinfo : EIATTR_NUM_BARRIERS
	.align		4
        /*0040*/ 	.byte	0x02, 0x4c
        /*0042*/ 	.byte	0x01
	.zero		1


	//----- nvinfo : EIATTR_MERCURY_ISA_VERSION
	.align		4
        /*0044*/ 	.byte	0x03, 0x5f
        /*0046*/ 	.short	0x0101


	//----- nvinfo : EIATTR_VRC_CTA_INIT_COUNT
	.align		4
        /*0048*/ 	.byte	0x02, 0x4a
	.zero		1
	.zero		1


	//----- nvinfo : EIATTR_EXIT_INSTR_OFFSETS
	.align		4
        /*004c*/ 	.byte	0x04, 0x1c
        /*004e*/ 	.short	(.L_15 - .L_14)


	//   ....[0]....
.L_14:
        /*0050*/ 	.word	0x00000250


	//----- nvinfo : EIATTR_CBANK_PARAM_SIZE
	.align		4
.L_15:
        /*0054*/ 	.byte	0x03, 0x19
        /*0056*/ 	.short	0x0018


	//----- nvinfo : EIATTR_PARAM_CBANK
	.align		4
        /*0058*/ 	.byte	0x04, 0x0a
        /*005a*/ 	.short	(.L_17 - .L_16)
	.align		4
.L_16:
        /*005c*/ 	.word	index@(.nv.constant0._Z18matrix_vector_multPiS_S_)
        /*0060*/ 	.short	0x0380
        /*0062*/ 	.short	0x0018


	//----- nvinfo : EIATTR_SW_WAR
	.align		4
.L_17:
        /*0064*/ 	.byte	0x04, 0x36
        /*0066*/ 	.short	(.L_19 - .L_18)
.L_18:
        /*0068*/ 	.word	0x00000008
.L_19:


//--------------------- .nv.callgraph             --------------------------
	.section	.nv.callgraph,"",@"SHT_CUDA_CALLGRAPH"
	.align	4
	.sectionentsize	8
	.align		4
        /*0000*/ 	.word	0x00000000
	.align		4
        /*0004*/ 	.word	0xffffffff
	.align		4
        /*0008*/ 	.word	0x00000000
	.align		4
        /*000c*/ 	.word	0xfffffffe
	.align		4
        /*0010*/ 	.word	0x00000000
	.align		4
        /*0014*/ 	.word	0xfffffffd
	.align		4
        /*0018*/ 	.word	0x00000000
	.align		4
        /*001c*/ 	.word	0xfffffffc


//--------------------- .text._Z18matrix_vector_multPiS_S_ --------------------------
	.section	.text._Z18matrix_vector_multPiS_S_,"ax",@progbits
	.align	128
        .global         _Z18matrix_vector_multPiS_S_
        .type           _Z18matrix_vector_multPiS_S_,@function
        .size           _Z18matrix_vector_multPiS_S_,(.L_x_1 - _Z18matrix_vector_multPiS_S_)
        .other          _Z18matrix_vector_multPiS_S_,@"STO_CUDA_ENTRY STV_DEFAULT"
_Z18matrix_vector_multPiS_S_:
.text._Z18matrix_vector_multPiS_S_:
[----:B------:R-:W-:Y:S01]  /*0000*/  LDC R1, c[0x0][0x37c] ;  /* 0x0000df00ff017b82 */ /* 0x000fe20000000800 */
[----:B------:R-:W0:Y:S07]  /*0010*/  S2R R15, SR_TID.X ;  /* 0x00000000000f7919 */ /* 0x000e2e0000002100 */
[----:B------:R-:W1:Y:S01]  /*0020*/  LDC.64 R4, c[0x0][0x390] ;  /* 0x0000e400ff047b82 */ /* 0x000e620000000a00 */
[----:B------:R-:W2:Y:S01]  /*0030*/  LDCU.64 UR8, c[0x0][0x358] ;  /* 0x00006b00ff0877ac */ /* 0x000ea20008000a00 */
[----:B------:R-:W3:Y:S01]  /*0040*/  S2R R11, SR_CTAID.X ;  /* 0x00000000000b7919 */ /* 0x000ee20000002500 */
[----:B0-----:R-:W-:Y:S01]  /*0050*/  LOP3.LUT P0, R8, R15, 0x1f, RZ, 0xc0, !PT ;  /* 0x0000001f0f087812 */ /* 0x001fe2000780c0ff */
[----:B---3--:R-:W-:-:S04]  /*0060*/  IMAD.HI.U32 R0, R11, 0x5397829d, RZ ;  /* 0x5397829d0b007827 */ /* 0x008fc800078e00ff */
[----:B------:R-:W-:Y:S01]  /*0070*/  IMAD R9, R8, 0x20, R8 ;  /* 0x0000002008097824 */ /* 0x000fe200078e0208 */
[----:B------:R-:W-:-:S07]  /*0080*/  SHF.R.U32.HI R0, RZ, 0x8, R0 ;  /* 0x00000008ff007819 */ /* 0x000fce0000011600 */
[----:B------:R-:W0:Y:S01]  /*0090*/  @!P0 LDC.64 R2, c[0x0][0x380] ;  /* 0x0000e000ff028b82 */ /* 0x000e220000000a00 */
[----:B------:R-:W-:-:S05]  /*00a0*/  IMAD R0, R0, -0x310, R11 ;  /* 0xfffffcf000007824 */ /* 0x000fca00078e020b */
[----:B------:R-:W-:Y:S02]  /*00b0*/  @!P0 LEA.HI R7, R15, R0, RZ, 0x1b ;  /* 0x000000000f078211 */ /* 0x000fe400078fd8ff */
[----:B------:R-:W-:-:S05]  /*00c0*/  LEA R9, R0, R9, 0x6 ;  /* 0x0000000900097211 */ /* 0x000fca00078e30ff */
[----:B-1----:R-:W-:-:S06]  /*00d0*/  IMAD.WIDE.U32 R4, R9, 0x4, R4 ;  /* 0x0000000409047825 */ /* 0x002fcc00078e0004 */
[----:B--2---:R-:W2:Y:S01]  /*00e0*/  LDG.E R4, desc[UR8][R4.64] ;  /* 0x0000000804047981 */ /* 0x004ea2000c1e1900 */
[----:B0-----:R-:W-:Y:S01]  /*00f0*/  @!P0 IMAD.WIDE.U32 R2, R7, 0x4, R2 ;  /* 0x0000000407028825 */ /* 0x001fe200078e0002 */
[----:B------:R-:W0:Y:S04]  /*0100*/  S2UR UR6, SR_CgaCtaId ;  /* 0x00000000000679c3 */ /* 0x000e280000008800 */
[----:B------:R1:W3:Y:S01]  /*0110*/  @!P0 LDG.E R0, desc[UR8][R2.64] ;  /* 0x0000000802008981 */ /* 0x0002e2000c1e1900 */
[----:B------:R-:W-:Y:S02]  /*0120*/  UMOV UR4, 0x400 ;  /* 0x0000040000047882 */ /* 0x000fe40000000000 */
[----:B------:R-:W-:Y:S01]  /*0130*/  UIADD3 UR5, UPT, UPT, UR4, 0x80, URZ ;  /* 0x0000008004057890 */ /* 0x000fe2000fffe0ff */
[----:B------:R-:W-:Y:S01]  /*0140*/  LOP3.LUT R9, R11, 0x7f, RZ, 0xc0, !PT ;  /* 0x0000007f0b097812 */ /* 0x000fe200078ec0ff */
[----:B------:R-:W1:Y:S04]  /*0150*/  LDC.64 R6, c[0x0][0x388] ;  /* 0x0000e200ff067b82 */ /* 0x000e680000000a00 */
[----:B------:R-:W-:Y:S01]  /*0160*/  IMAD.IADD R13, R8, 0x1, R9 ;  /* 0x00000001080d7824 */ /* 0x000fe200078e0209 */
[----:B0-----:R-:W-:-:S02]  /*0170*/  ULEA UR4, UR6, UR4, 0x18 ;  /* 0x0000000406047291 */ /* 0x001fc4000f8ec0ff */
[----:B------:R-:W-:-:S04]  /*0180*/  ULEA UR5, UR6, UR5, 0x18 ;  /* 0x0000000506057291 */ /* 0x000fc8000f8ec0ff */
[C---:B------:R-:W-:Y:S02]  /*0190*/  @!P0 LEA.HI R9, R15.reuse, UR4, RZ, 0x1d ;  /* 0x000000040f098c11 */ /* 0x040fe4000f8fe8ff */
[----:B------:R-:W-:Y:S01]  /*01a0*/  LEA R11, R15, UR5, 0x2 ;  /* 0x000000050f0b7c11 */ /* 0x000fe2000f8e10ff */
[----:B-1----:R-:W-:Y:S02]  /*01b0*/  IMAD.WIDE.U32 R2, R13, 0x4, R6 ;  /* 0x000000040d027825 */ /* 0x002fe400078e0006 */
[----:B---3--:R-:W-:Y:S04]  /*01c0*/  @!P0 STS [R9], R0 ;  /* 0x0000000009008388 */ /* 0x008fe80000000800 */
[----:B--2---:R-:W-:Y:S01]  /*01d0*/  STS [R11], R4 ;  /* 0x000000040b007388 */ /* 0x004fe20000000800 */
[----:B------:R-:W-:Y:S06]  /*01e0*/  BAR.SYNC.DEFER_BLOCKING 0x0 ;  /* 0x0000000000007b1d */ /* 0x000fec0000010000 */
[----:B------:R-:W2:Y:S01]  /*01f0*/  LDG.E R6, desc[UR8][R2.64] ;  /* 0x0000000802067981 */ /* 0x000ea2000c1e1900 */
[----:B------:R-:W-:-:S03]  /*0200*/  LEA R8, R8, UR4, 0x2 ;  /* 0x0000000408087c11 */ /* 0x000fc6000f8e10ff */
[----:B------:R-:W-:Y:S04]  /*0210*/  LDS R5, [R11] ;  /* 0x000000000b057984 */ /* 0x000fe80000000800 */
[----:B------:R-:W2:Y:S02]  /*0220*/  LDS R8, [R8] ;  /* 0x0000000008087984 */ /* 0x000ea40000000800 */
[----:B--2---:R-:W-:-:S05]  /*0230*/  IMAD R5, R5, R8, R6 ;  /* 0x0000000805057224 */ /* 0x004fca00078e0206 */
[----:B------:R-:W-:Y:S01]  /*0240*/  STG.E desc[UR8][R2.64], R5 ;  /* 0x0000000502007986 */ /* 0x000fe2000c101908 */
[----:B------:R-:W-:Y:S05]  /*0250*/  EXIT ;  /* 0x000000000000794d */ /* 0x000fea0003800000 */
.L_x_0:
[----:B------:R-:W-:-:S00]  /*0260*/  BRA `(.L_x_0) ;  /* 0xfffffffc00fc7947 */ /* 0x000fc0000383ffff */
[----:B------:R-:W-:-:S00]  /*0270*/  NOP ;  /* 0x0000000000007918 */ /* 0x000fc00000000000 */
        /* <DEDUP_REMOVED lines=8> */
.L_x_1:


//--------------------- .nv.shared._Z18matrix_vector_multPiS_S_ --------------------------
	.section	.nv.shared._Z18matrix_vector_multPiS_S_,"aw",@nobits
	.sectionflags	@""
	.align	4
.nv.shared._Z18matrix_vector_multPiS_S_:
	.zero		5248


//--------------------- .nv.shared.reserved.0     --------------------------
	.section	.nv.shared.reserved.0,"aw",@nobits
	.weak		__nv_reservedSMEM_offset_0_alias
	.size		__nv_reservedSMEM_offset_0_alias, 0, 64
	.other		__nv_reservedSMEM_offset_0_alias,@"STO_CUDA_RESERVED_SHARED STV_DEFAULT"
__nv_reservedSMEM_offset_0_alias:
	.zero		0
	.zero		64


//--------------------- .nv.constant0._Z18matrix_vector_multPiS_S_ --------------------------
	.section	.nv.constant0._Z18matrix_vector_multPiS_S_,"a",@progbits
	.sectionflags	@""
	.align	4
.nv.constant0._Z18matrix_vector_multPiS_S_:
	.zero		920


//--------------------- SYMBOLS --------------------------

	.type		.nv.reservedSmem.offset0,@object
	.size		.nv.reservedSmem.offset0,0x4
	.type		.nv.reservedSmem.cap,@object
	.size		.nv.reservedSmem.cap,0x4
